//
// Generated by NVIDIA NVVM Compiler
//
// Compiler Build ID: CL-36424714
// Cuda compilation tools, release 13.0, V13.0.88
// Based on NVVM 20.0.0
//

.version 9.0
.target sm_100
.address_size 64

	// .globl	_Z10kernel_diviPdi

.visible .entry _Z10kernel_diviPdi(
	.param .u32 _Z10kernel_diviPdi_param_0,
	.param .u64 .ptr .align 1 _Z10kernel_diviPdi_param_1,
	.param .u32 _Z10kernel_diviPdi_param_2
)
{
	.reg .pred 	%p<2>;
	.reg .b32 	%r<11>;
	.reg .b64 	%rd<7>;
	.reg .b64 	%fd<4>;

	ld.param.u32 	%r2, [_Z10kernel_diviPdi_param_0];
	ld.param.u64 	%rd1, [_Z10kernel_diviPdi_param_1];
	ld.param.u32 	%r3, [_Z10kernel_diviPdi_param_2];
	mov.u32 	%r4, %ntid.x;
	mov.u32 	%r5, %ctaid.x;
	mov.u32 	%r6, %tid.x;
	mad.lo.s32 	%r7, %r4, %r5, %r6;
	add.s32 	%r8, %r7, %r3;
	add.s32 	%r1, %r8, 1;
	setp.ge.s32 	%p1, %r1, %r2;
	@%p1 bra 	$L__BB0_2;
	cvta.to.global.u64 	%rd2, %rd1;
	mad.lo.s32 	%r9, %r1, %r2, %r3;
	mul.wide.s32 	%rd3, %r9, 8;
	add.s64 	%rd4, %rd2, %rd3;
	ld.global.f64 	%fd1, [%rd4];
	mad.lo.s32 	%r10, %r3, %r2, %r3;
	mul.wide.s32 	%rd5, %r10, 8;
	add.s64 	%rd6, %rd2, %rd5;
	ld.global.f64 	%fd2, [%rd6];
	div.rn.f64 	%fd3, %fd1, %fd2;
	st.global.f64 	[%rd4], %fd3;
$L__BB0_2:
	ret;

}
	// .globl	_Z8kernel_AiPdi
.visible .entry _Z8kernel_AiPdi(
	.param .u32 _Z8kernel_AiPdi_param_0,
	.param .u64 .ptr .align 1 _Z8kernel_AiPdi_param_1,
	.param .u32 _Z8kernel_AiPdi_param_2
)
{
	.reg .pred 	%p<2>;
	.reg .b32 	%r<21>;
	.reg .b64 	%rd<9>;
	.reg .b64 	%fd<6>;

	ld.param.u32 	%r6, [_Z8kernel_AiPdi_param_0];
	ld.param.u64 	%rd1, [_Z8kernel_AiPdi_param_1];
	ld.param.u32 	%r5, [_Z8kernel_AiPdi_param_2];
	mov.u32 	%r7, %ntid.x;
	mov.u32 	%r8, %ctaid.x;
	mov.u32 	%r9, %tid.x;
	mad.lo.s32 	%r10, %r7, %r8, %r9;
	add.s32 	%r11, %r10, %r5;
	add.s32 	%r1, %r11, 1;
	mov.u32 	%r12, %ntid.y;
	mov.u32 	%r13, %ctaid.y;
	mov.u32 	%r14, %tid.y;
	mad.lo.s32 	%r15, %r12, %r13, %r14;
	add.s32 	%r2, %r15, 1;
	add.s32 	%r16, %r2, %r5;
	max.s32 	%r17, %r1, %r16;
	setp.ge.s32 	%p1, %r17, %r6;
	@%p1 bra 	$L__BB1_2;
	cvta.to.global.u64 	%rd2, %rd1;
	mad.lo.s32 	%r18, %r1, %r6, %r5;
	mul.wide.s32 	%rd3, %r18, 8;
	add.s64 	%rd4, %rd2, %rd3;
	ld.global.f64 	%fd1, [%rd4];
	mad.lo.s32 	%r19, %r5, %r6, %r16;
	mul.wide.s32 	%rd5, %r19, 8;
	add.s64 	%rd6, %rd2, %rd5;
	ld.global.f64 	%fd2, [%rd6];
	mul.f64 	%fd3, %fd1, %fd2;
	shl.b32 	%r20, %r2, 3;
	cvt.u64.u32 	%rd7, %r20;
	add.s64 	%rd8, %rd4, %rd7;
	ld.global.f64 	%fd4, [%rd8];
	sub.f64 	%fd5, %fd4, %fd3;
	st.global.f64 	[%rd8], %fd5;
$L__BB1_2:
	ret;

}


// ===== COMPILED SASS (sm_100) =====

	.target	sm_100

	.elftype	@"ET_EXEC"


//--------------------- .note.nv.tkinfo           --------------------------
	.section	.note.nv.tkinfo,"",@"SHT_NOTE"
	.sectionflags	@"SHF_NOTE_NV_TKINFO"
	.tkinfo
        /*0018*/ 	.word	0x00000002
        /*0030*/ 	.string	""
        /*0030*/ 	.string	"ptxas"
        /*0030*/ 	.string	"Cuda compilation tools, release 13.0, V13.0.88"
        /*0030*/ 	.string	"Build cuda_13.0.r13.0/compiler.36424714_0"
        /*0030*/ 	.string	"-arch sm_100 -m 64 "



//--------------------- .note.nv.cuinfo           --------------------------
	.section	.note.nv.cuinfo,"",@"SHT_NOTE"
	.sectionflags	@"SHF_NOTE_NV_CUINFO"
        /*0018*/ 	.short	0x0002
        /*001a*/ 	.short	0x0064
        /*001c*/ 	.short	0x0082
	.zero		2


//--------------------- .nv.info                  --------------------------
	.section	.nv.info,"",@"SHT_CUDA_INFO"
	.align	4


	//----- nvinfo : EIATTR_REGCOUNT
	.align		4
        /*0000*/ 	.byte	0x04, 0x2f
        /*0002*/ 	.short	(.L_1 - .L_0)
	.align		4
.L_0:
        /*0004*/ 	.word	index@(_Z10kernel_diviPdi)
        /*0008*/ 	.word	0x0000001a


	//----- nvinfo : EIATTR_FRAME_SIZE
	.align		4
.L_1:
        /*000c*/ 	.byte	0x04, 0x11
        /*000e*/ 	.short	(.L_3 - .L_2)
	.align		4
.L_2:
        /*0010*/ 	.word	index@($__internal_0_$__cuda_sm20_div_rn_f64_full)
        /*0014*/ 	.word	0x00000000


	//----- nvinfo : EIATTR_FRAME_SIZE
	.align		4
.L_3:
        /*0018*/ 	.byte	0x04, 0x11
        /*001a*/ 	.short	(.L_5 - .L_4)
	.align		4
.L_4:
        /*001c*/ 	.word	index@(_Z10kernel_diviPdi)
        /*0020*/ 	.word	0x00000000


	//----- nvinfo : EIATTR_REGCOUNT
	.align		4
.L_5:
        /*0024*/ 	.byte	0x04, 0x2f
        /*0026*/ 	.short	(.L_7 - .L_6)
	.align		4
.L_6:
        /*0028*/ 	.word	index@(_Z8kernel_AiPdi)
        /*002c*/ 	.word	0x0000000e


	//----- nvinfo : EIATTR_FRAME_SIZE
	.align		4
.L_7:
        /*0030*/ 	.byte	0x04, 0x11
        /*0032*/ 	.short	(.L_9 - .L_8)
	.align		4
.L_8:
        /*0034*/ 	.word	index@(_Z8kernel_AiPdi)
        /*0038*/ 	.word	0x00000000


	//----- nvinfo : EIATTR_MIN_STACK_SIZE
	.align		4
.L_9:
        /*003c*/ 	.byte	0x04, 0x12
        /*003e*/ 	.short	(.L_11 - .L_10)
	.align		4
.L_10:
        /*0040*/ 	.word	index@(_Z8kernel_AiPdi)
        /*0044*/ 	.word	0x00000000


	//----- nvinfo : EIATTR_MIN_STACK_SIZE
	.align		4
.L_11:
        /*0048*/ 	.byte	0x04, 0x12
        /*004a*/ 	.short	(.L_13 - .L_12)
	.align		4
.L_12:
        /*004c*/ 	.word	index@(_Z10kernel_diviPdi)
        /*0050*/ 	.word	0x00000000
.L_13:


//--------------------- .nv.compat                --------------------------
	.section	.nv.compat,"",@"SHT_CUDA_COMPAT_INFO"
	.align	4
        /*0000*/ 	.byte	0x02, 0x09, 0x00, 0x00, 0x02, 0x02, 0x01, 0x00, 0x02, 0x05, 0x05, 0x00, 0x03, 0x07, 0x01, 0x01
        /*0010*/ 	.byte	0x02, 0x03, 0x00, 0x00, 0x02, 0x06, 0x01, 0x00, 0x04, 0x0b, 0x08, 0x00, 0x01, 0x00, 0x00, 0x00
        /*0020*/ 	.byte	0x00, 0x00, 0x00, 0x00


//--------------------- .nv.info._Z8kernel_AiPdi  --------------------------
	.section	.nv.info._Z8kernel_AiPdi,"",@"SHT_CUDA_INFO"
	.sectionflags	@""
	.align	4


	//----- nvinfo : EIATTR_CUDA_API_VERSION
	.align		4
        /*0000*/ 	.byte	0x04, 0x37
        /*0002*/ 	.short	(.L_15 - .L_14)
.L_14:
        /*0004*/ 	.word	0x00000082


	//----- nvinfo : EIATTR_KPARAM_INFO
	.align		4
.L_15:
        /*0008*/ 	.byte	0x04, 0x17
        /*000a*/ 	.short	(.L_17 - .L_16)
.L_16:
        /*000c*/ 	.word	0x00000000
        /*0010*/ 	.short	0x0002
        /*0012*/ 	.short	0x0010
        /*0014*/ 	.byte	0x00, 0xf0, 0x11, 0x00


	//----- nvinfo : EIATTR_KPARAM_INFO
	.align		4
.L_17:
        /*0018*/ 	.byte	0x04, 0x17
        /*001a*/ 	.short	(.L_19 - .L_18)
.L_18:
        /*001c*/ 	.word	0x00000000
        /*0020*/ 	.short	0x0001
        /*0022*/ 	.short	0x0008
        /*0024*/ 	.byte	0x00, 0xf5, 0x21, 0x00


	//----- nvinfo : EIATTR_KPARAM_INFO
	.align		4
.L_19:
        /*0028*/ 	.byte	0x04, 0x17
        /*002a*/ 	.short	(.L_21 - .L_20)
.L_20:
        /*002c*/ 	.word	0x00000000
        /*0030*/ 	.short	0x0000
        /*0032*/ 	.short	0x0000
        /*0034*/ 	.byte	0x00, 0xf0, 0x11, 0x00


	//----- nvinfo : EIATTR_SPARSE_MMA_MASK
	.align		4
.L_21:
        /*0038*/ 	.byte	0x03, 0x50
        /*003a*/ 	.short	0x0000


	//----- nvinfo : EIATTR_MAXREG_COUNT
	.align		4
        /*003c*/ 	.byte	0x03, 0x1b
        /*003e*/ 	.short	0x00ff


	//----- nvinfo : EIATTR_MERCURY_ISA_VERSION
	.align		4
        /*0040*/ 	.byte	0x03, 0x5f
        /*0042*/ 	.short	0x0101


	//----- nvinfo : EIATTR_VRC_CTA_INIT_COUNT
	.align		4
        /*0044*/ 	.byte	0x02, 0x4a
	.zero		1
	.zero		1


	//----- nvinfo : EIATTR_EXIT_INSTR_OFFSETS
	.align		4
        /*0048*/ 	.byte	0x04, 0x1c
        /*004a*/ 	.short	(.L_23 - .L_22)


	//   ....[0]....
.L_22:
        /*004c*/ 	.word	0x00000100


	//   ....[1]....
        /*0050*/ 	.word	0x000001e0


	//----- nvinfo : EIATTR_CBANK_PARAM_SIZE
	.align		4
.L_23:
        /*0054*/ 	.byte	0x03, 0x19
        /*0056*/ 	.short	0x0014


	//----- nvinfo : EIATTR_PARAM_CBANK
	.align		4
        /*0058*/ 	.byte	0x04, 0x0a
        /*005a*/ 	.short	(.L_25 - .L_24)
	.align		4
.L_24:
        /*005c*/ 	.word	index@(.nv.constant0._Z8kernel_AiPdi)
        /*0060*/ 	.short	0x0380
        /*0062*/ 	.short	0x0014


	//----- nvinfo : EIATTR_SW_WAR
	.align		4
.L_25:
        /*0064*/ 	.byte	0x04, 0x36
        /*0066*/ 	.short	(.L_27 - .L_26)
.L_26:
        /*0068*/ 	.word	0x00000008
.L_27:


//--------------------- .nv.info._Z10kernel_diviPdi --------------------------
	.section	.nv.info._Z10kernel_diviPdi,"",@"SHT_CUDA_INFO"
	.sectionflags	@""
	.align	4


	//----- nvinfo : EIATTR_CUDA_API_VERSION
	.align		4
        /*0000*/ 	.byte	0x04, 0x37
        /*0002*/ 	.short	(.L_29 - .L_28)
.L_28:
        /*0004*/ 	.word	0x00000082


	//----- nvinfo : EIATTR_KPARAM_INFO
	.align		4
.L_29:
        /*0008*/ 	.byte	0x04, 0x17
        /*000a*/ 	.short	(.L_31 - .L_30)
.L_30:
        /*000c*/ 	.word	0x00000000
        /*0010*/ 	.short	0x0002
        /*0012*/ 	.short	0x0010
        /*0014*/ 	.byte	0x00, 0xf0, 0x11, 0x00


	//----- nvinfo : EIATTR_KPARAM_INFO
	.align		4
.L_31:
        /*0018*/ 	.byte	0x04, 0x17
        /*001a*/ 	.short	(.L_33 - .L_32)
.L_32:
        /*001c*/ 	.word	0x00000000
        /*0020*/ 	.short	0x0001
        /*0022*/ 	.short	0x0008
        /*0024*/ 	.byte	0x00, 0xf5, 0x21, 0x00


	//----- nvinfo : EIATTR_KPARAM_INFO
	.align		4
.L_33:
        /*0028*/ 	.byte	0x04, 0x17
        /*002a*/ 	.short	(.L_35 - .L_34)
.L_34:
        /*002c*/ 	.word	0x00000000
        /*0030*/ 	.short	0x0000
        /*0032*/ 	.short	0x0000
        /*0034*/ 	.byte	0x00, 0xf0, 0x11, 0x00


	//----- nvinfo : EIATTR_SPARSE_MMA_MASK
	.align		4
.L_35:
        /*0038*/ 	.byte	0x03, 0x50
        /*003a*/ 	.short	0x0000


	//----- nvinfo : EIATTR_MAXREG_COUNT
	.align		4
        /*003c*/ 	.byte	0x03, 0x1b
        /*003e*/ 	.short	0x00ff


	//----- nvinfo : EIATTR_MERCURY_ISA_VERSION
	.align		4
        /*0040*/ 	.byte	0x03, 0x5f
        /*0042*/ 	.short	0x0101


	//----- nvinfo : EIATTR_VRC_CTA_INIT_COUNT
	.align		4
        /*0044*/ 	.byte	0x02, 0x4a
	.zero		1
	.zero		1


	//----- nvinfo : EIATTR_EXIT_INSTR_OFFSETS
	.align		4
        /*0048*/ 	.byte	0x04, 0x1c
        /*004a*/ 	.short	(.L_37 - .L_36)


	//   ....[0]....
.L_36:
        /*004c*/ 	.word	0x00000090


	//   ....[1]....
        /*0050*/ 	.word	0x00000270


	//----- nvinfo : EIATTR_CRS_STACK_SIZE
	.align		4
.L_37:
        /*0054*/ 	.byte	0x04, 0x1e
        /*0056*/ 	.short	(.L_39 - .L_38)
.L_38:
        /*0058*/ 	.word	0x00000000


	//----- nvinfo : EIATTR_CBANK_PARAM_SIZE
	.align		4
.L_39:
        /*005c*/ 	.byte	0x03, 0x19
        /*005e*/ 	.short	0x0014


	//----- nvinfo : EIATTR_PARAM_CBANK
	.align		4
        /*0060*/ 	.byte	0x04, 0x0a
        /*0062*/ 	.short	(.L_41 - .L_40)
	.align		4
.L_40:
        /*0064*/ 	.word	index@(.nv.constant0._Z10kernel_diviPdi)
        /*0068*/ 	.short	0x0380
        /*006a*/ 	.short	0x0014


	//----- nvinfo : EIATTR_SW_WAR
	.align		4
.L_41:
        /*006c*/ 	.byte	0x04, 0x36
        /*006e*/ 	.short	(.L_43 - .L_42)
.L_42:
        /*0070*/ 	.word	0x00000008
.L_43:


//--------------------- .nv.callgraph             --------------------------
	.section	.nv.callgraph,"",@"SHT_CUDA_CALLGRAPH"
	.align	4
	.sectionentsize	8
	.align		4
        /*0000*/ 	.word	0x00000000
	.align		4
        /*0004*/ 	.word	0xffffffff
	.align		4
        /*0008*/ 	.word	0x00000000
	.align		4
        /*000c*/ 	.word	0xfffffffe
	.align		4
        /*0010*/ 	.word	0x00000000
	.align		4
        /*0014*/ 	.word	0xfffffffd
	.align		4
        /*0018*/ 	.word	0x00000000
	.align		4
        /*001c*/ 	.word	0xfffffffc


//--------------------- .text._Z8kernel_AiPdi     --------------------------
	.section	.text._Z8kernel_AiPdi,"ax",@progbits
	.align	128
        .global         _Z8kernel_AiPdi
        .type           _Z8kernel_AiPdi,@function
        .size           _Z8kernel_AiPdi,(.L_x_10 - _Z8kernel_AiPdi)
        .other          _Z8kernel_AiPdi,@"STO_CUDA_ENTRY STV_DEFAULT"
_Z8kernel_AiPdi:
.text._Z8kernel_AiPdi:
[----:B------:R-:W-:Y:S01]  /*0000*/  LDC R1, c[0x0][0x37c] ;  /* 0x0000df00ff017b82 */ /* 0x000fe20000000800 */
[----:B------:R-:W0:Y:S01]  /*0010*/  S2R R2, SR_CTAID.Y ;  /* 0x0000000000027919 */ /* 0x000e220000002600 */
[----:B------:R-:W1:Y:S06]  /*0020*/  LDCU UR4, c[0x0][0x360] ;  /* 0x00006c00ff0477ac */ /* 0x000e6c0008000800 */
[----:B------:R-:W2:Y:S01]  /*0030*/  LDC R11, c[0x0][0x380] ;  /* 0x0000e000ff0b7b82 */ /* 0x000ea20000000800 */
[----:B------:R-:W0:Y:S01]  /*0040*/  S2R R5, SR_TID.Y ;  /* 0x0000000000057919 */ /* 0x000e220000002200 */
[----:B------:R-:W0:Y:S01]  /*0050*/  LDCU UR5, c[0x0][0x364] ;  /* 0x00006c80ff0577ac */ /* 0x000e220008000800 */
[----:B------:R-:W1:Y:S01]  /*0060*/  S2R R0, SR_CTAID.X ;  /* 0x0000000000007919 */ /* 0x000e620000002500 */
[----:B------:R-:W3:Y:S01]  /*0070*/  LDCU UR6, c[0x0][0x390] ;  /* 0x00007200ff0677ac */ /* 0x000ee20008000800 */
[----:B------:R-:W1:Y:S01]  /*0080*/  S2R R3, SR_TID.X ;  /* 0x0000000000037919 */ /* 0x000e620000002100 */
[----:B0-----:R-:W-:-:S05]  /*0090*/  IMAD R2, R2, UR5, R5 ;  /* 0x0000000502027c24 */ /* 0x001fca000f8e0205 */
[----:B------:R-:W-:Y:S01]  /*00a0*/  IADD3 R7, PT, PT, R2, 0x1, RZ ;  /* 0x0000000102077810 */ /* 0x000fe20007ffe0ff */
[----:B-1----:R-:W-:-:S03]  /*00b0*/  IMAD R0, R0, UR4, R3 ;  /* 0x0000000400007c24 */ /* 0x002fc6000f8e0203 */
[----:B---3--:R-:W-:Y:S02]  /*00c0*/  IADD3 R9, PT, PT, R7, UR6, RZ ;  /* 0x0000000607097c10 */ /* 0x008fe4000fffe0ff */
[----:B------:R-:W-:-:S04]  /*00d0*/  IADD3.X R0, PT, PT, R0, UR6, RZ, PT, !PT ;  /* 0x0000000600007c10 */ /* 0x000fc8000bffe4ff */
[----:B------:R-:W-:-:S04]  /*00e0*/  VIMNMX R2, PT, PT, R0, R9, !PT ;  /* 0x0000000900027248 */ /* 0x000fc80007fe0100 */
[----:B--2---:R-:W-:-:S13]  /*00f0*/  ISETP.GE.AND P0, PT, R2, R11, PT ;  /* 0x0000000b0200720c */ /* 0x004fda0003f06270 */
[----:B------:R-:W-:Y:S05]  /*0100*/  @P0 EXIT ;  /* 0x000000000000094d */ /* 0x000fea0003800000 */
[----:B------:R-:W0:Y:S01]  /*0110*/  LDC.64 R4, c[0x0][0x388] ;  /* 0x0000e200ff047b82 */ /* 0x000e220000000a00 */
[----:B------:R-:W1:Y:S01]  /*0120*/  LDCU.64 UR4, c[0x0][0x358] ;  /* 0x00006b00ff0477ac */ /* 0x000e620008000a00 */
[----:B------:R-:W-:Y:S02]  /*0130*/  IMAD R3, R0, R11, UR6 ;  /* 0x0000000600037e24 */ /* 0x000fe4000f8e020b */
[----:B------:R-:W-:Y:S02]  /*0140*/  IMAD R9, R11, UR6, R9 ;  /* 0x000000060b097c24 */ /* 0x000fe4000f8e0209 */
[----:B0-----:R-:W-:-:S04]  /*0150*/  IMAD.WIDE R2, R3, 0x8, R4 ;  /* 0x0000000803027825 */ /* 0x001fc800078e0204 */
[----:B------:R-:W-:Y:S01]  /*0160*/  IMAD.WIDE R4, R9, 0x8, R4 ;  /* 0x0000000809047825 */ /* 0x000fe200078e0204 */
[----:B------:R-:W-:-:S04]  /*0170*/  LEA R6, P0, R7, R2, 0x3 ;  /* 0x0000000207067211 */ /* 0x000fc800078018ff */
[----:B------:R-:W-:Y:S01]  /*0180*/  IADD3.X R7, PT, PT, RZ, R3, RZ, P0, !PT ;  /* 0x00000003ff077210 */ /* 0x000fe200007fe4ff */
[----:B-1----:R-:W2:Y:S04]  /*0190*/  LDG.E.64 R4, desc[UR4][R4.64] ;  /* 0x0000000404047981 */ /* 0x002ea8000c1e1b00 */
[----:B------:R-:W2:Y:S04]  /*01a0*/  LDG.E.64 R2, desc[UR4][R2.64] ;  /* 0x0000000402027981 */ /* 0x000ea8000c1e1b00 */
[----:B------:R-:W2:Y:S02]  /*01b0*/  LDG.E.64 R8, desc[UR4][R6.64] ;  /* 0x0000000406087981 */ /* 0x000ea4000c1e1b00 */
[----:B--2---:R-:W-:-:S07]  /*01c0*/  DFMA R8, -R2, R4, R8 ;  /* 0x000000040208722b */ /* 0x004fce0000000108 */
[----:B------:R-:W-:Y:S01]  /*01d0*/  STG.E.64 desc[UR4][R6.64], R8 ;  /* 0x0000000806007986 */ /* 0x000fe2000c101b04 */
[----:B------:R-:W-:Y:S05]  /*01e0*/  EXIT ;  /* 0x000000000000794d */ /* 0x000fea0003800000 */
.L_x_0:
[----:B------:R-:W-:-:S00]  /*01f0*/  BRA `(.L_x_0) ;  /* 0xfffffffc00fc7947 */ /* 0x000fc0000383ffff */
[----:B------:R-:W-:-:S00]  /*0200*/  NOP ;  /* 0x0000000000007918 */ /* 0x000fc00000000000 */
[----:B------:R-:W-:-:S00]  /*0210*/  NOP ;  /* 0x0000000000007918 */ /* 0x000fc00000000000 */
[----:B------:R-:W-:-:S00]  /*0220*/  NOP ;  /* 0x0000000000007918 */ /* 0x000fc00000000000 */
[----:B------:R-:W-:-:S00]  /*0230*/  NOP ;  /* 0x0000000000007918 */ /* 0x000fc00000000000 */
[----:B------:R-:W-:-:S00]  /*0240*/  NOP ;  /* 0x0000000000007918 */ /* 0x000fc00000000000 */
[----:B------:R-:W-:-:S00]  /*0250*/  NOP ;  /* 0x0000000000007918 */ /* 0x000fc00000000000 */
[----:B------:R-:W-:-:S00]  /*0260*/  NOP ;  /* 0x0000000000007918 */ /* 0x000fc00000000000 */
[----:B------:R-:W-:-:S00]  /*0270*/  NOP ;  /* 0x0000000000007918 */ /* 0x000fc00000000000 */
.L_x_10:


//--------------------- .text._Z10kernel_diviPdi  --------------------------
	.section	.text._Z10kernel_diviPdi,"ax",@progbits
	.align	128
        .global         _Z10kernel_diviPdi
        .type           _Z10kernel_diviPdi,@function
        .size           _Z10kernel_diviPdi,(.L_x_9 - _Z10kernel_diviPdi)
        .other          _Z10kernel_diviPdi,@"STO_CUDA_ENTRY STV_DEFAULT"
_Z10kernel_diviPdi:
.text._Z10kernel_diviPdi:
[----:B------:R-:W-:Y:S01]  /*0000*/  LDC R1, c[0x0][0x37c] ;  /* 0x0000df00ff017b82 */ /* 0x000fe20000000800 */
[----:B------:R-:W0:Y:S07]  /*0010*/  S2R R0, SR_CTAID.X ;  /* 0x0000000000007919 */ /* 0x000e2e0000002500 */
[----:B------:R-:W1:Y:S01]  /*0020*/  LDC R9, c[0x0][0x390] ;  /* 0x0000e400ff097b82 */ /* 0x000e620000000800 */
[----:B------:R-:W0:Y:S01]  /*0030*/  LDCU UR4, c[0x0][0x360] ;  /* 0x00006c00ff0477ac */ /* 0x000e220008000800 */
[----:B------:R-:W0:Y:S06]  /*0040*/  S2R R3, SR_TID.X ;  /* 0x0000000000037919 */ /* 0x000e2c0000002100 */
[----:B------:R-:W2:Y:S01]  /*0050*/  LDC R2, c[0x0][0x380] ;  /* 0x0000e000ff027b82 */ /* 0x000ea20000000800 */
[----:B0-----:R-:W-:-:S04]  /*0060*/  IMAD R0, R0, UR4, R3 ;  /* 0x0000000400007c24 */ /* 0x001fc8000f8e0203 */
[----:B-1----:R-:W-:-:S05]  /*0070*/  IMAD.X R0, R0, 0x1, R9, PT ;  /* 0x0000000100007824 */ /* 0x002fca00038e0609 */
[----:B--2---:R-:W-:-:S13]  /*0080*/  ISETP.GE.AND P0, PT, R0, R2, PT ;  /* 0x000000020000720c */ /* 0x004fda0003f06270 */
[----:B------:R-:W-:Y:S05]  /*0090*/  @P0 EXIT ;  /* 0x000000000000094d */ /* 0x000fea0003800000 */
[----:B------:R-:W0:Y:S01]  /*00a0*/  LDC.64 R4, c[0x0][0x388] ;  /* 0x0000e200ff047b82 */ /* 0x000e220000000a00 */
[----:B------:R-:W1:Y:S01]  /*00b0*/  LDCU.64 UR4, c[0x0][0x358] ;  /* 0x00006b00ff0477ac */ /* 0x000e620008000a00 */
[----:B------:R-:W-:-:S04]  /*00c0*/  IMAD R7, R9, R2, R9 ;  /* 0x0000000209077224 */ /* 0x000fc800078e0209 */
[----:B0-----:R-:W-:-:S06]  /*00d0*/  IMAD.WIDE R6, R7, 0x8, R4 ;  /* 0x0000000807067825 */ /* 0x001fcc00078e0204 */
[----:B-1----:R-:W2:Y:S01]  /*00e0*/  LDG.E.64 R6, desc[UR4][R6.64] ;  /* 0x0000000406067981 */ /* 0x002ea2000c1e1b00 */
[----:B------:R-:W-:-:S04]  /*00f0*/  IMAD R3, R0, R2, R9 ;  /* 0x0000000200037224 */ /* 0x000fc800078e0209 */
[----:B------:R-:W-:-:S05]  /*0100*/  IMAD.WIDE R4, R3, 0x8, R4 ;  /* 0x0000000803047825 */ /* 0x000fca00078e0204 */
[----:B------:R-:W3:Y:S01]  /*0110*/  LDG.E.64 R8, desc[UR4][R4.64] ;  /* 0x0000000404087981 */ /* 0x000ee2000c1e1b00 */
[----:B------:R-:W-:Y:S01]  /*0120*/  IMAD.MOV.U32 R2, RZ, RZ, 0x1 ;  /* 0x00000001ff027424 */ /* 0x000fe200078e00ff */
[----:B------:R-:W-:Y:S01]  /*0130*/  BSSY.RECONVERGENT B0, `(.L_x_1) ;  /* 0x0000012000007945 */ /* 0x000fe20003800200 */
[----:B--2---:R-:W0:Y:S01]  /*0140*/  MUFU.RCP64H R3, R7 ;  /* 0x0000000700037308 */ /* 0x004e220000001800 */
[----:B---3--:R-:W-:-:S03]  /*0150*/  FSETP.GEU.AND P1, PT, |R9|, 6.5827683646048100446e-37, PT ;  /* 0x036000000900780b */ /* 0x008fc60003f2e200 */
[----:B0-----:R-:W-:-:S08]  /*0160*/  DFMA R10, -R6, R2, 1 ;  /* 0x3ff00000060a742b */ /* 0x001fd00000000102 */
[----:B------:R-:W-:-:S08]  /*0170*/  DFMA R10, R10, R10, R10 ;  /* 0x0000000a0a0a722b */ /* 0x000fd0000000000a */
[----:B------:R-:W-:-:S08]  /*0180*/  DFMA R10, R2, R10, R2 ;  /* 0x0000000a020a722b */ /* 0x000fd00000000002 */
[----:B------:R-:W-:-:S08]  /*0190*/  DFMA R2, -R6, R10, 1 ;  /* 0x3ff000000602742b */ /* 0x000fd0000000010a */
[----:B------:R-:W-:-:S08]  /*01a0*/  DFMA R2, R10, R2, R10 ;  /* 0x000000020a02722b */ /* 0x000fd0000000000a */
[----:B------:R-:W-:-:S08]  /*01b0*/  DMUL R10, R8, R2 ;  /* 0x00000002080a7228 */ /* 0x000fd00000000000 */
[----:B------:R-:W-:-:S08]  /*01c0*/  DFMA R12, -R6, R10, R8 ;  /* 0x0000000a060c722b */ /* 0x000fd00000000108 */
[----:B------:R-:W-:-:S10]  /*01d0*/  DFMA R2, R2, R12, R10 ;  /* 0x0000000c0202722b */ /* 0x000fd4000000000a */
[----:B------:R-:W-:-:S05]  /*01e0*/  FFMA R0, RZ, R7, R3 ;  /* 0x00000007ff007223 */ /* 0x000fca0000000003 */
[----:B------:R-:W-:-:S13]  /*01f0*/  FSETP.GT.AND P0, PT, |R0|, 1.469367938527859385e-39, PT ;  /* 0x001000000000780b */ /* 0x000fda0003f04200 */
[----:B------:R-:W-:Y:S05]  /*0200*/  @P0 BRA P1, `(.L_x_2) ;  /* 0x0000000000100947 */ /* 0x000fea0000800000 */
[----:B------:R-:W-:-:S07]  /*0210*/  MOV R0, 0x230 ;  /* 0x0000023000007802 */ /* 0x000fce0000000f00 */
[----:B------:R-:W-:Y:S05]  /*0220*/  CALL.REL.NOINC `($__internal_0_$__cuda_sm20_div_rn_f64_full) ;  /* 0x0000000000147944 */ /* 0x000fea0003c00000 */
[----:B------:R-:W-:Y:S02]  /*0230*/  IMAD.MOV.U32 R2, RZ, RZ, R12 ;  /* 0x000000ffff027224 */ /* 0x000fe400078e000c */
[----:B------:R-:W-:-:S07]  /*0240*/  IMAD.MOV.U32 R3, RZ, RZ, R13 ;  /* 0x000000ffff037224 */ /* 0x000fce00078e000d */
.L_x_2:
[----:B------:R-:W-:Y:S05]  /*0250*/  BSYNC.RECONVERGENT B0 ;  /* 0x0000000000007941 */ /* 0x000fea0003800200 */
.L_x_1:
[----:B------:R-:W-:Y:S01]  /*0260*/  STG.E.64 desc[UR4][R4.64], R2 ;  /* 0x0000000204007986 */ /* 0x000fe2000c101b04 */
[----:B------:R-:W-:Y:S05]  /*0270*/  EXIT ;  /* 0x000000000000794d */ /* 0x000fea0003800000 */
        .weak           $__internal_0_$__cuda_sm20_div_rn_f64_full
        .type           $__internal_0_$__cuda_sm20_div_rn_f64_full,@function
        .size           $__internal_0_$__cuda_sm20_div_rn_f64_full,(.L_x_9 - $__internal_0_$__cuda_sm20_div_rn_f64_full)
$__internal_0_$__cuda_sm20_div_rn_f64_full:
[C---:B------:R-:W-:Y:S01]  /*0280*/  FSETP.GEU.AND P0, PT, |R7|.reuse, 1.469367938527859385e-39, PT ;  /* 0x001000000700780b */ /* 0x040fe20003f0e200 */
[----:B------:R-:W-:Y:S01]  /*0290*/  IMAD.MOV.U32 R16, RZ, RZ, 0x1 ;  /* 0x00000001ff107424 */ /* 0x000fe200078e00ff */
[----:B------:R-:W-:Y:S01]  /*02a0*/  LOP3.LUT R2, R7, 0x800fffff, RZ, 0xc0, !PT ;  /* 0x800fffff07027812 */ /* 0x000fe200078ec0ff */
[----:B------:R-:W-:Y:S01]  /*02b0*/  BSSY.RECONVERGENT B1, `(.L_x_3) ;  /* 0x0000055000017945 */ /* 0x000fe20003800200 */
[C---:B------:R-:W-:Y:S02]  /*02c0*/  FSETP.GEU.AND P2, PT, |R9|.reuse, 1.469367938527859385e-39, PT ;  /* 0x001000000900780b */ /* 0x040fe40003f4e200 */
[----:B------:R-:W-:Y:S01]  /*02d0*/  LOP3.LUT R3, R2, 0x3ff00000, RZ, 0xfc, !PT ;  /* 0x3ff0000002037812 */ /* 0x000fe200078efcff */
[----:B------:R-:W-:Y:S01]  /*02e0*/  IMAD.MOV.U32 R2, RZ, RZ, R6 ;  /* 0x000000ffff027224 */ /* 0x000fe200078e0006 */
[----:B------:R-:W-:Y:S02]  /*02f0*/  LOP3.LUT R12, R9, 0x7ff00000, RZ, 0xc0, !PT ;  /* 0x7ff00000090c7812 */ /* 0x000fe400078ec0ff */
[----:B------:R-:W-:-:S03]  /*0300*/  LOP3.LUT R15, R7, 0x7ff00000, RZ, 0xc0, !PT ;  /* 0x7ff00000070f7812 */ /* 0x000fc600078ec0ff */
[----:B------:R-:W-:Y:S01]  /*0310*/  @!P0 DMUL R2, R6, 8.98846567431157953865e+307 ;  /* 0x7fe0000006028828 */ /* 0x000fe20000000000 */
[----:B------:R-:W-:-:S03]  /*0320*/  ISETP.GE.U32.AND P1, PT, R12, R15, PT ;  /* 0x0000000f0c00720c */ /* 0x000fc60003f26070 */
[----:B------:R-:W-:Y:S01]  /*0330*/  @!P2 LOP3.LUT R13, R7, 0x7ff00000, RZ, 0xc0, !PT ;  /* 0x7ff00000070da812 */ /* 0x000fe200078ec0ff */
[----:B------:R-:W-:Y:S01]  /*0340*/  @!P2 IMAD.MOV.U32 R18, RZ, RZ, RZ ;  /* 0x000000ffff12a224 */ /* 0x000fe200078e00ff */
[----:B------:R-:W0:Y:S02]  /*0350*/  MUFU.RCP64H R17, R3 ;  /* 0x0000000300117308 */ /* 0x000e240000001800 */
[----:B------:R-:W-:Y:S01]  /*0360*/  @!P2 ISETP.GE.U32.AND P3, PT, R12, R13, PT ;  /* 0x0000000d0c00a20c */ /* 0x000fe20003f66070 */
[----:B------:R-:W-:-:S05]  /*0370*/  IMAD.MOV.U32 R13, RZ, RZ, 0x1ca00000 ;  /* 0x1ca00000ff0d7424 */ /* 0x000fca00078e00ff */
[----:B------:R-:W-:-:S04]  /*0380*/  @!P2 SEL R19, R13, 0x63400000, !P3 ;  /* 0x634000000d13a807 */ /* 0x000fc80005800000 */
[----:B------:R-:W-:-:S04]  /*0390*/  @!P2 LOP3.LUT R19, R19, 0x80000000, R9, 0xf8, !PT ;  /* 0x800000001313a812 */ /* 0x000fc800078ef809 */
[----:B------:R-:W-:Y:S01]  /*03a0*/  @!P2 LOP3.LUT R19, R19, 0x100000, RZ, 0xfc, !PT ;  /* 0x001000001313a812 */ /* 0x000fe200078efcff */
[----:B0-----:R-:W-:-:S08]  /*03b0*/  DFMA R10, R16, -R2, 1 ;  /* 0x3ff00000100a742b */ /* 0x001fd00000000802 */
[----:B------:R-:W-:-:S08]  /*03c0*/  DFMA R10, R10, R10, R10 ;  /* 0x0000000a0a0a722b */ /* 0x000fd0000000000a */
[----:B------:R-:W-:Y:S01]  /*03d0*/  DFMA R16, R16, R10, R16 ;  /* 0x0000000a1010722b */ /* 0x000fe20000000010 */
[----:B------:R-:W-:Y:S01]  /*03e0*/  SEL R11, R13, 0x63400000, !P1 ;  /* 0x634000000d0b7807 */ /* 0x000fe20004800000 */
[----:B------:R-:W-:-:S03]  /*03f0*/  IMAD.MOV.U32 R10, RZ, RZ, R8 ;  /* 0x000000ffff0a7224 */ /* 0x000fc600078e0008 */
[----:B------:R-:W-:-:S03]  /*0400*/  LOP3.LUT R11, R11, 0x800fffff, R9, 0xf8, !PT ;  /* 0x800fffff0b0b7812 */ /* 0x000fc600078ef809 */
[----:B------:R-:W-:-:S03]  /*0410*/  DFMA R20, R16, -R2, 1 ;  /* 0x3ff000001014742b */ /* 0x000fc60000000802 */
[----:B------:R-:W-:-:S05]  /*0420*/  @!P2 DFMA R10, R10, 2, -R18 ;  /* 0x400000000a0aa82b */ /* 0x000fca0000000812 */
[----:B------:R-:W-:Y:S01]  /*0430*/  DFMA R16, R16, R20, R16 ;  /* 0x000000141010722b */ /* 0x000fe20000000010 */
[----:B------:R-:W-:Y:S02]  /*0440*/  IMAD.MOV.U32 R21, RZ, RZ, R12 ;  /* 0x000000ffff157224 */ /* 0x000fe400078e000c */
[----:B------:R-:W-:Y:S01]  /*0450*/  IMAD.MOV.U32 R20, RZ, RZ, R15 ;  /* 0x000000ffff147224 */ /* 0x000fe200078e000f */
[----:B------:R-:W-:Y:S02]  /*0460*/  @!P0 LOP3.LUT R20, R3, 0x7ff00000, RZ, 0xc0, !PT ;  /* 0x7ff0000003148812 */ /* 0x000fe400078ec0ff */
[----:B------:R-:W-:Y:S02]  /*0470*/  @!P2 LOP3.LUT R21, R11, 0x7ff00000, RZ, 0xc0, !PT ;  /* 0x7ff000000b15a812 */ /* 0x000fe400078ec0ff */
[----:B------:R-:W-:Y:S01]  /*0480*/  DMUL R18, R16, R10 ;  /* 0x0000000a10127228 */ /* 0x000fe20000000000 */
[----:B------:R-:W-:Y:S02]  /*0490*/  VIADD R23, R20, 0xffffffff ;  /* 0xffffffff14177836 */ /* 0x000fe40000000000 */
[----:B------:R-:W-:-:S05]  /*04a0*/  VIADD R22, R21, 0xffffffff ;  /* 0xffffffff15167836 */ /* 0x000fca0000000000 */
[----:B------:R-:W-:Y:S01]  /*04b0*/  DFMA R14, R18, -R2, R10 ;  /* 0x80000002120e722b */ /* 0x000fe2000000000a */
[----:B------:R-:W-:-:S04]  /*04c0*/  ISETP.GT.U32.AND P0, PT, R22, 0x7feffffe, PT ;  /* 0x7feffffe1600780c */ /* 0x000fc80003f04070 */
[----:B------:R-:W-:-:S03]  /*04d0*/  ISETP.GT.U32.OR P0, PT, R23, 0x7feffffe, P0 ;  /* 0x7feffffe1700780c */ /* 0x000fc60000704470 */
[----:B------:R-:W-:-:S10]  /*04e0*/  DFMA R14, R16, R14, R18 ;  /* 0x0000000e100e722b */ /* 0x000fd40000000012 */
[----:B------:R-:W-:Y:S05]  /*04f0*/  @P0 BRA `(.L_x_4) ;  /* 0x00000000006c0947 */ /* 0x000fea0003800000 */
[----:B------:R-:W-:-:S04]  /*0500*/  LOP3.LUT R9, R7, 0x7ff00000, RZ, 0xc0, !PT ;  /* 0x7ff0000007097812 */ /* 0x000fc800078ec0ff */
[CC--:B------:R-:W-:Y:S02]  /*0510*/  VIADDMNMX R8, R12.reuse, -R9.reuse, 0xb9600000, !PT ;  /* 0xb96000000c087446 */ /* 0x0c0fe40007800909 */
[----:B------:R-:W-:Y:S02]  /*0520*/  ISETP.GE.U32.AND P0, PT, R12, R9, PT ;  /* 0x000000090c00720c */ /* 0x000fe40003f06070 */
[----:B------:R-:W-:Y:S02]  /*0530*/  VIMNMX R8, PT, PT, R8, 0x46a00000, PT ;  /* 0x46a0000008087848 */ /* 0x000fe40003fe0100 */
[----:B------:R-:W-:-:S05]  /*0540*/  SEL R13, R13, 0x63400000, !P0 ;  /* 0x634000000d0d7807 */ /* 0x000fca0004000000 */
[----:B------:R-:W-:Y:S02]  /*0550*/  IMAD.IADD R16, R8, 0x1, -R13 ;  /* 0x0000000108107824 */ /* 0x000fe400078e0a0d */
[----:B------:R-:W-:Y:S02]  /*0560*/  IMAD.MOV.U32 R8, RZ, RZ, RZ ;  /* 0x000000ffff087224 */ /* 0x000fe400078e00ff */
[----:B------:R-:W-:-:S06]  /*0570*/  VIADD R9, R16, 0x7fe00000 ;  /* 0x7fe0000010097836 */ /* 0x000fcc0000000000 */
[----:B------:R-:W-:-:S10]  /*0580*/  DMUL R12, R14, R8 ;  /* 0x000000080e0c7228 */ /* 0x000fd40000000000 */
[----:B------:R-:W-:-:S13]  /*0590*/  FSETP.GTU.AND P0, PT, |R13|, 1.469367938527859385e-39, PT ;  /* 0x001000000d00780b */ /* 0x000fda0003f0c200 */
[----:B------:R-:W-:Y:S05]  /*05a0*/  @P0 BRA `(.L_x_5) ;  /* 0x0000000000940947 */ /* 0x000fea0003800000 */
[----:B------:R-:W-:Y:S01]  /*05b0*/  DFMA R2, R14, -R2, R10 ;  /* 0x800000020e02722b */ /* 0x000fe2000000000a */
[----:B------:R-:W-:-:S09]  /*05c0*/  IMAD.MOV.U32 R8, RZ, RZ, RZ ;  /* 0x000000ffff087224 */ /* 0x000fd200078e00ff */
[C---:B------:R-:W-:Y:S02]  /*05d0*/  FSETP.NEU.AND P0, PT, R3.reuse, RZ, PT ;  /* 0x000000ff0300720b */ /* 0x040fe40003f0d000 */
[----:B------:R-:W-:-:S04]  /*05e0*/  LOP3.LUT R7, R3, 0x80000000, R7, 0x48, !PT ;  /* 0x8000000003077812 */ /* 0x000fc800078e4807 */
[----:B------:R-:W-:-:S07]  /*05f0*/  LOP3.LUT R9, R7, R9, RZ, 0xfc, !PT ;  /* 0x0000000907097212 */ /* 0x000fce00078efcff */
[----:B------:R-:W-:Y:S05]  /*0600*/  @!P0 BRA `(.L_x_5) ;  /* 0x00000000007c8947 */ /* 0x000fea0003800000 */
[----:B------:R-:W-:Y:S01]  /*0610*/  IMAD.MOV R3, RZ, RZ, -R16 ;  /* 0x000000ffff037224 */ /* 0x000fe200078e0a10 */
[----:B------:R-:W-:Y:S01]  /*0620*/  DMUL.RP R8, R14, R8 ;  /* 0x000000080e087228 */ /* 0x000fe20000008000 */
[----:B------:R-:W-:-:S06]  /*0630*/  IMAD.MOV.U32 R2, RZ, RZ, RZ ;  /* 0x000000ffff027224 */ /* 0x000fcc00078e00ff */
[----:B------:R-:W-:-:S03]  /*0640*/  DFMA R2, R12, -R2, R14 ;  /* 0x800000020c02722b */ /* 0x000fc6000000000e */
[----:B------:R-:W-:-:S03]  /*0650*/  LOP3.LUT R7, R9, R7, RZ, 0x3c, !PT ;  /* 0x0000000709077212 */ /* 0x000fc600078e3cff */
[----:B------:R-:W-:-:S04]  /*0660*/  IADD3 R2, PT, PT, -R16, -0x43300000, RZ ;  /* 0xbcd0000010027810 */ /* 0x000fc80007ffe1ff */
[----:B------:R-:W-:-:S04]  /*0670*/  FSETP.NEU.AND P0, PT, |R3|, R2, PT ;  /* 0x000000020300720b */ /* 0x000fc80003f0d200 */
[----:B------:R-:W-:Y:S02]  /*0680*/  FSEL R12, R8, R12, !P0 ;  /* 0x0000000c080c7208 */ /* 0x000fe40004000000 */
[----:B------:R-:W-:Y:S01]  /*0690*/  FSEL R13, R7, R13, !P0 ;  /* 0x0000000d070d7208 */ /* 0x000fe20004000000 */
[----:B------:R-:W-:Y:S06]  /*06a0*/  BRA `(.L_x_5) ;  /* 0x0000000000547947 */ /* 0x000fec0003800000 */
.L_x_4:
[----:B------:R-:W-:-:S14]  /*06b0*/  DSETP.NAN.AND P0, PT, R8, R8, PT ;  /* 0x000000080800722a */ /* 0x000fdc0003f08000 */
[----:B------:R-:W-:Y:S05]  /*06c0*/  @P0 BRA `(.L_x_6) ;  /* 0x0000000000440947 */ /* 0x000fea0003800000 */
[----:B------:R-:W-:-:S14]  /*06d0*/  DSETP.NAN.AND P0, PT, R6, R6, PT ;  /* 0x000000060600722a */ /* 0x000fdc0003f08000 */
[----:B------:R-:W-:Y:S05]  /*06e0*/  @P0 BRA `(.L_x_7) ;  /* 0x0000000000300947 */ /* 0x000fea0003800000 */
[----:B------:R-:W-:Y:S01]  /*06f0*/  ISETP.NE.AND P0, PT, R21, R20, PT ;  /* 0x000000141500720c */ /* 0x000fe20003f05270 */
[----:B------:R-:W-:Y:S02]  /*0700*/  IMAD.MOV.U32 R12, RZ, RZ, 0x0 ;  /* 0x00000000ff0c7424 */ /* 0x000fe400078e00ff */
[----:B------:R-:W-:-:S10]  /*0710*/  IMAD.MOV.U32 R13, RZ, RZ, -0x80000 ;  /* 0xfff80000ff0d7424 */ /* 0x000fd400078e00ff */
[----:B------:R-:W-:Y:S05]  /*0720*/  @!P0 BRA `(.L_x_5) ;  /* 0x0000000000348947 */ /* 0x000fea0003800000 */
[----:B------:R-:W-:Y:S02]  /*0730*/  ISETP.NE.AND P0, PT, R21, 0x7ff00000, PT ;  /* 0x7ff000001500780c */ /* 0x000fe40003f05270 */
[----:B------:R-:W-:Y:S02]  /*0740*/  LOP3.LUT R13, R9, 0x80000000, R7, 0x48, !PT ;  /* 0x80000000090d7812 */ /* 0x000fe400078e4807 */
[----:B------:R-:W-:-:S13]  /*0750*/  ISETP.EQ.OR P0, PT, R20, RZ, !P0 ;  /* 0x000000ff1400720c */ /* 0x000fda0004702670 */
[----:B------:R-:W-:Y:S01]  /*0760*/  @P0 LOP3.LUT R2, R13, 0x7ff00000, RZ, 0xfc, !PT ;  /* 0x7ff000000d020812 */ /* 0x000fe200078efcff */
[----:B------:R-:W-:Y:S02]  /*0770*/  @!P0 IMAD.MOV.U32 R12, RZ, RZ, RZ ;  /* 0x000000ffff0c8224 */ /* 0x000fe400078e00ff */
[----:B------:R-:W-:Y:S02]  /*0780*/  @P0 IMAD.MOV.U32 R12, RZ, RZ, RZ ;  /* 0x000000ffff0c0224 */ /* 0x000fe400078e00ff */
[----:B------:R-:W-:Y:S01]  /*0790*/  @P0 IMAD.MOV.U32 R13, RZ, RZ, R2 ;  /* 0x000000ffff0d0224 */ /* 0x000fe200078e0002 */
[----:B------:R-:W-:Y:S06]  /*07a0*/  BRA `(.L_x_5) ;  /* 0x0000000000147947 */ /* 0x000fec0003800000 */
.L_x_7:
[----:B------:R-:W-:Y:S01]  /*07b0*/  LOP3.LUT R13, R7, 0x80000, RZ, 0xfc, !PT ;  /* 0x00080000070d7812 */ /* 0x000fe200078efcff */
[----:B------:R-:W-:Y:S01]  /*07c0*/  IMAD.MOV.U32 R12, RZ, RZ, R6 ;  /* 0x000000ffff0c7224 */ /* 0x000fe200078e0006 */
[----:B------:R-:W-:Y:S06]  /*07d0*/  BRA `(.L_x_5) ;  /* 0x0000000000087947 */ /* 0x000fec0003800000 */
.L_x_6:
[----:B------:R-:W-:Y:S01]  /*07e0*/  LOP3.LUT R13, R9, 0x80000, RZ, 0xfc, !PT ;  /* 0x00080000090d7812 */ /* 0x000fe200078efcff */
[----:B------:R-:W-:-:S07]  /*07f0*/  IMAD.MOV.U32 R12, RZ, RZ, R8 ;  /* 0x000000ffff0c7224 */ /* 0x000fce00078e0008 */
.L_x_5:
[----:B------:R-:W-:Y:S05]  /*0800*/  BSYNC.RECONVERGENT B1 ;  /* 0x0000000000017941 */ /* 0x000fea0003800200 */
.L_x_3:
[----:B------:R-:W-:Y:S02]  /*0810*/  IMAD.MOV.U32 R2, RZ, RZ, R0 ;  /* 0x000000ffff027224 */ /* 0x000fe400078e0000 */
[----:B------:R-:W-:-:S04]  /*0820*/  IMAD.MOV.U32 R3, RZ, RZ, 0x0 ;  /* 0x00000000ff037424 */ /* 0x000fc800078e00ff */
[----:B------:R-:W-:Y:S05]  /*0830*/  RET.REL.NODEC R2 `(_Z10kernel_diviPdi) ;  /* 0xfffffff402f07950 */ /* 0x000fea0003c3ffff */
.L_x_8:
        /* <DEDUP_REMOVED lines=12> */
.L_x_9:


//--------------------- .nv.shared.reserved.0     --------------------------
	.section	.nv.shared.reserved.0,"aw",@nobits
	.weak		__nv_reservedSMEM_offset_0_alias
	.size		__nv_reservedSMEM_offset_0_alias, 0, 64
	.other		__nv_reservedSMEM_offset_0_alias,@"STO_CUDA_RESERVED_SHARED STV_DEFAULT"
__nv_reservedSMEM_offset_0_alias:
	.zero		0
	.zero		64


//--------------------- .nv.constant0._Z8kernel_AiPdi --------------------------
	.section	.nv.constant0._Z8kernel_AiPdi,"a",@progbits
	.sectionflags	@""
	.align	4
.nv.constant0._Z8kernel_AiPdi:
	.zero		916


//--------------------- .nv.constant0._Z10kernel_diviPdi --------------------------
	.section	.nv.constant0._Z10kernel_diviPdi,"a",@progbits
	.sectionflags	@""
	.align	4
.nv.constant0._Z10kernel_diviPdi:
	.zero		916


//--------------------- SYMBOLS --------------------------

	.type		.nv.reservedSmem.offset0,@object
	.size		.nv.reservedSmem.offset0,0x4
